//
// Generated by NVIDIA NVVM Compiler
//
// Compiler Build ID: CL-36424714
// Cuda compilation tools, release 13.0, V13.0.88
// Based on NVVM 20.0.0
//

.version 9.0
.target sm_100
.address_size 64

	// .globl	_Z9set_arrayIdEvPT_S0_m

.visible .entry _Z9set_arrayIdEvPT_S0_m(
	.param .u64 .ptr .align 1 _Z9set_arrayIdEvPT_S0_m_param_0,
	.param .f64 _Z9set_arrayIdEvPT_S0_m_param_1,
	.param .u64 _Z9set_arrayIdEvPT_S0_m_param_2
)
{
	.reg .pred 	%p<2>;
	.reg .b32 	%r<5>;
	.reg .b64 	%rd<7>;
	.reg .b64 	%fd<2>;

	ld.param.u64 	%rd2, [_Z9set_arrayIdEvPT_S0_m_param_0];
	ld.param.f64 	%fd1, [_Z9set_arrayIdEvPT_S0_m_param_1];
	ld.param.u64 	%rd3, [_Z9set_arrayIdEvPT_S0_m_param_2];
	mov.u32 	%r1, %tid.x;
	mov.u32 	%r2, %ctaid.x;
	mov.u32 	%r3, %ntid.x;
	mad.lo.s32 	%r4, %r2, %r3, %r1;
	cvt.u64.u32 	%rd1, %r4;
	setp.le.u64 	%p1, %rd3, %rd1;
	@%p1 bra 	$L__BB0_2;
	cvta.to.global.u64 	%rd4, %rd2;
	shl.b64 	%rd5, %rd1, 3;
	add.s64 	%rd6, %rd4, %rd5;
	st.global.f64 	[%rd6], %fd1;
$L__BB0_2:
	ret;

}


// ===== COMPILED SASS (sm_100) =====

	.target	sm_100

	.elftype	@"ET_EXEC"


//--------------------- .note.nv.tkinfo           --------------------------
	.section	.note.nv.tkinfo,"",@"SHT_NOTE"
	.sectionflags	@"SHF_NOTE_NV_TKINFO"
	.tkinfo
        /*0018*/ 	.word	0x00000002
        /*0030*/ 	.string	""
        /*0030*/ 	.string	"ptxas"
        /*0030*/ 	.string	"Cuda compilation tools, release 13.0, V13.0.88"
        /*0030*/ 	.string	"Build cuda_13.0.r13.0/compiler.36424714_0"
        /*0030*/ 	.string	"-arch sm_100 -m 64 "



//--------------------- .note.nv.cuinfo           --------------------------
	.section	.note.nv.cuinfo,"",@"SHT_NOTE"
	.sectionflags	@"SHF_NOTE_NV_CUINFO"
        /*0018*/ 	.short	0x0002
        /*001a*/ 	.short	0x0064
        /*001c*/ 	.short	0x0082
	.zero		2


//--------------------- .nv.info                  --------------------------
	.section	.nv.info,"",@"SHT_CUDA_INFO"
	.align	4


	//----- nvinfo : EIATTR_REGCOUNT
	.align		4
        /*0000*/ 	.byte	0x04, 0x2f
        /*0002*/ 	.short	(.L_1 - .L_0)
	.align		4
.L_0:
        /*0004*/ 	.word	index@(_Z9set_arrayIdEvPT_S0_m)
        /*0008*/ 	.word	0x00000008


	//----- nvinfo : EIATTR_FRAME_SIZE
	.align		4
.L_1:
        /*000c*/ 	.byte	0x04, 0x11
        /*000e*/ 	.short	(.L_3 - .L_2)
	.align		4
.L_2:
        /*0010*/ 	.word	index@(_Z9set_arrayIdEvPT_S0_m)
        /*0014*/ 	.word	0x00000000


	//----- nvinfo : EIATTR_MIN_STACK_SIZE
	.align		4
.L_3:
        /*0018*/ 	.byte	0x04, 0x12
        /*001a*/ 	.short	(.L_5 - .L_4)
	.align		4
.L_4:
        /*001c*/ 	.word	index@(_Z9set_arrayIdEvPT_S0_m)
        /*0020*/ 	.word	0x00000000
.L_5:


//--------------------- .nv.compat                --------------------------
	.section	.nv.compat,"",@"SHT_CUDA_COMPAT_INFO"
	.align	4
        /*0000*/ 	.byte	0x02, 0x09, 0x00, 0x00, 0x02, 0x02, 0x01, 0x00, 0x02, 0x05, 0x05, 0x00, 0x03, 0x07, 0x01, 0x01
        /*0010*/ 	.byte	0x02, 0x03, 0x00, 0x00, 0x02, 0x06, 0x01, 0x00, 0x04, 0x0b, 0x08, 0x00, 0x09, 0x00, 0x00, 0x00
        /*0020*/ 	.byte	0x00, 0x00, 0x00, 0x00


//--------------------- .nv.info._Z9set_arrayIdEvPT_S0_m --------------------------
	.section	.nv.info._Z9set_arrayIdEvPT_S0_m,"",@"SHT_CUDA_INFO"
	.sectionflags	@""
	.align	4


	//----- nvinfo : EIATTR_CUDA_API_VERSION
	.align		4
        /*0000*/ 	.byte	0x04, 0x37
        /*0002*/ 	.short	(.L_7 - .L_6)
.L_6:
        /*0004*/ 	.word	0x00000082


	//----- nvinfo : EIATTR_KPARAM_INFO
	.align		4
.L_7:
        /*0008*/ 	.byte	0x04, 0x17
        /*000a*/ 	.short	(.L_9 - .L_8)
.L_8:
        /*000c*/ 	.word	0x00000000
        /*0010*/ 	.short	0x0002
        /*0012*/ 	.short	0x0010
        /*0014*/ 	.byte	0x00, 0xf0, 0x21, 0x00


	//----- nvinfo : EIATTR_KPARAM_INFO
	.align		4
.L_9:
        /*0018*/ 	.byte	0x04, 0x17
        /*001a*/ 	.short	(.L_11 - .L_10)
.L_10:
        /*001c*/ 	.word	0x00000000
        /*0020*/ 	.short	0x0001
        /*0022*/ 	.short	0x0008
        /*0024*/ 	.byte	0x00, 0xf0, 0x21, 0x00


	//----- nvinfo : EIATTR_KPARAM_INFO
	.align		4
.L_11:
        /*0028*/ 	.byte	0x04, 0x17
        /*002a*/ 	.short	(.L_13 - .L_12)
.L_12:
        /*002c*/ 	.word	0x00000000
        /*0030*/ 	.short	0x0000
        /*0032*/ 	.short	0x0000
        /*0034*/ 	.byte	0x00, 0xf5, 0x21, 0x00


	//----- nvinfo : EIATTR_SPARSE_MMA_MASK
	.align		4
.L_13:
        /*0038*/ 	.byte	0x03, 0x50
        /*003a*/ 	.short	0x0000


	//----- nvinfo : EIATTR_MAXREG_COUNT
	.align		4
        /*003c*/ 	.byte	0x03, 0x1b
        /*003e*/ 	.short	0x00ff


	//----- nvinfo : EIATTR_MERCURY_ISA_VERSION
	.align		4
        /*0040*/ 	.byte	0x03, 0x5f
        /*0042*/ 	.short	0x0101


	//----- nvinfo : EIATTR_VRC_CTA_INIT_COUNT
	.align		4
        /*0044*/ 	.byte	0x02, 0x4a
	.zero		1
	.zero		1


	//----- nvinfo : EIATTR_EXIT_INSTR_OFFSETS
	.align		4
        /*0048*/ 	.byte	0x04, 0x1c
        /*004a*/ 	.short	(.L_15 - .L_14)


	//   ....[0]....
.L_14:
        /*004c*/ 	.word	0x00000080


	//   ....[1]....
        /*0050*/ 	.word	0x000000f0


	//----- nvinfo : EIATTR_CBANK_PARAM_SIZE
	.align		4
.L_15:
        /*0054*/ 	.byte	0x03, 0x19
        /*0056*/ 	.short	0x0018


	//----- nvinfo : EIATTR_PARAM_CBANK
	.align		4
        /*0058*/ 	.byte	0x04, 0x0a
        /*005a*/ 	.short	(.L_17 - .L_16)
	.align		4
.L_16:
        /*005c*/ 	.word	index@(.nv.constant0._Z9set_arrayIdEvPT_S0_m)
        /*0060*/ 	.short	0x0380
        /*0062*/ 	.short	0x0018


	//----- nvinfo : EIATTR_SW_WAR
	.align		4
.L_17:
        /*0064*/ 	.byte	0x04, 0x36
        /*0066*/ 	.short	(.L_19 - .L_18)
.L_18:
        /*0068*/ 	.word	0x00000008
.L_19:


//--------------------- .nv.callgraph             --------------------------
	.section	.nv.callgraph,"",@"SHT_CUDA_CALLGRAPH"
	.align	4
	.sectionentsize	8
	.align		4
        /*0000*/ 	.word	0x00000000
	.align		4
        /*0004*/ 	.word	0xffffffff
	.align		4
        /*0008*/ 	.word	0x00000000
	.align		4
        /*000c*/ 	.word	0xfffffffe
	.align		4
        /*0010*/ 	.word	0x00000000
	.align		4
        /*0014*/ 	.word	0xfffffffd
	.align		4
        /*0018*/ 	.word	0x00000000
	.align		4
        /*001c*/ 	.word	0xfffffffc


//--------------------- .text._Z9set_arrayIdEvPT_S0_m --------------------------
	.section	.text._Z9set_arrayIdEvPT_S0_m,"ax",@progbits
	.align	128
        .global         _Z9set_arrayIdEvPT_S0_m
        .type           _Z9set_arrayIdEvPT_S0_m,@function
        .size           _Z9set_arrayIdEvPT_S0_m,(.L_x_1 - _Z9set_arrayIdEvPT_S0_m)
        .other          _Z9set_arrayIdEvPT_S0_m,@"STO_CUDA_ENTRY STV_DEFAULT"
_Z9set_arrayIdEvPT_S0_m:
.text._Z9set_arrayIdEvPT_S0_m:
[----:B------:R-:W-:Y:S01]  /*0000*/  LDC R1, c[0x0][0x37c] ;  /* 0x0000df00ff017b82 */ /* 0x000fe20000000800 */
[----:B------:R-:W0:Y:S07]  /*0010*/  S2R R0, SR_TID.X ;  /* 0x0000000000007919 */ /* 0x000e2e0000002100 */
[----:B------:R-:W0:Y:S01]  /*0020*/  S2UR UR4, SR_CTAID.X ;  /* 0x00000000000479c3 */ /* 0x000e220000002500 */
[----:B------:R-:W1:Y:S07]  /*0030*/  LDCU.64 UR6, c[0x0][0x390] ;  /* 0x00007200ff0677ac */ /* 0x000e6e0008000a00 */
[----:B------:R-:W0:Y:S02]  /*0040*/  LDC R3, c[0x0][0x360] ;  /* 0x0000d800ff037b82 */ /* 0x000e240000000800 */
[----:B0-----:R-:W-:-:S05]  /*0050*/  IMAD R0, R3, UR4, R0 ;  /* 0x0000000403007c24 */ /* 0x001fca000f8e0200 */
[----:B-1----:R-:W-:-:S04]  /*0060*/  ISETP.GE.U32.AND P0, PT, R0, UR6, PT ;  /* 0x0000000600007c0c */ /* 0x002fc8000bf06070 */
[----:B------:R-:W-:-:S13]  /*0070*/  ISETP.GE.U32.AND.EX P0, PT, RZ, UR7, PT, P0 ;  /* 0x00000007ff007c0c */ /* 0x000fda000bf06100 */
[----:B------:R-:W-:Y:S05]  /*0080*/  @P0 EXIT ;  /* 0x000000000000094d */ /* 0x000fea0003800000 */
[----:B------:R-:W0:Y:S01]  /*0090*/  LDCU.64 UR6, c[0x0][0x380] ;  /* 0x00007000ff0677ac */ /* 0x000e220008000a00 */
[----:B------:R-:W1:Y:S01]  /*00a0*/  LDC.64 R4, c[0x0][0x388] ;  /* 0x0000e200ff047b82 */ /* 0x000e620000000a00 */
[----:B------:R-:W1:Y:S01]  /*00b0*/  LDCU.64 UR4, c[0x0][0x358] ;  /* 0x00006b00ff0477ac */ /* 0x000e620008000a00 */
[----:B0-----:R-:W-:-:S04]  /*00c0*/  LEA R2, P0, R0, UR6, 0x3 ;  /* 0x0000000600027c11 */ /* 0x001fc8000f8018ff */
[----:B------:R-:W-:-:S05]  /*00d0*/  LEA.HI.X R3, R0, UR7, RZ, 0x3, P0 ;  /* 0x0000000700037c11 */ /* 0x000fca00080f1cff */
[----:B-1----:R-:W-:Y:S01]  /*00e0*/  STG.E.64 desc[UR4][R2.64], R4 ;  /* 0x0000000402007986 */ /* 0x002fe2000c101b04 */
[----:B------:R-:W-:Y:S05]  /*00f0*/  EXIT ;  /* 0x000000000000794d */ /* 0x000fea0003800000 */
.L_x_0:
[----:B------:R-:W-:-:S00]  /*0100*/  BRA `(.L_x_0) ;  /* 0xfffffffc00fc7947 */ /* 0x000fc0000383ffff */
[----:B------:R-:W-:-:S00]  /*0110*/  NOP ;  /* 0x0000000000007918 */ /* 0x000fc00000000000 */
        /* <DEDUP_REMOVED lines=14> */
.L_x_1:


//--------------------- .nv.shared.reserved.0     --------------------------
	.section	.nv.shared.reserved.0,"aw",@nobits
	.weak		__nv_reservedSMEM_offset_0_alias
	.size		__nv_reservedSMEM_offset_0_alias, 0, 64
	.other		__nv_reservedSMEM_offset_0_alias,@"STO_CUDA_RESERVED_SHARED STV_DEFAULT"
__nv_reservedSMEM_offset_0_alias:
	.zero		0
	.zero		64


//--------------------- .nv.constant0._Z9set_arrayIdEvPT_S0_m --------------------------
	.section	.nv.constant0._Z9set_arrayIdEvPT_S0_m,"a",@progbits
	.sectionflags	@""
	.align	4
.nv.constant0._Z9set_arrayIdEvPT_S0_m:
	.zero		920


//--------------------- SYMBOLS --------------------------

	.type		.nv.reservedSmem.offset0,@object
	.size		.nv.reservedSmem.offset0,0x4
